//
// Generated by NVIDIA NVVM Compiler
//
// Compiler Build ID: CL-36424714
// Cuda compilation tools, release 13.0, V13.0.88
// Based on NVVM 20.0.0
//

.version 9.0
.target sm_100
.address_size 64

	// .globl	_Z14fp32AccumulatePK6__halfS1_Pfiii

.visible .entry _Z14fp32AccumulatePK6__halfS1_Pfiii(
	.param .u64 .ptr .align 1 _Z14fp32AccumulatePK6__halfS1_Pfiii_param_0,
	.param .u64 .ptr .align 1 _Z14fp32AccumulatePK6__halfS1_Pfiii_param_1,
	.param .u64 .ptr .align 1 _Z14fp32AccumulatePK6__halfS1_Pfiii_param_2,
	.param .u32 _Z14fp32AccumulatePK6__halfS1_Pfiii_param_3,
	.param .u32 _Z14fp32AccumulatePK6__halfS1_Pfiii_param_4,
	.param .u32 _Z14fp32AccumulatePK6__halfS1_Pfiii_param_5
)
{
	.reg .pred 	%p<27>;
	.reg .b32 	%r<157>;
	.reg .b32 	%f<205>;
	.reg .b64 	%rd<54>;

	ld.param.u64 	%rd6, [_Z14fp32AccumulatePK6__halfS1_Pfiii_param_0];
	ld.param.u64 	%rd8, [_Z14fp32AccumulatePK6__halfS1_Pfiii_param_1];
	ld.param.u32 	%r38, [_Z14fp32AccumulatePK6__halfS1_Pfiii_param_4];
	ld.param.u32 	%r39, [_Z14fp32AccumulatePK6__halfS1_Pfiii_param_5];
	cvta.to.global.u64 	%rd1, %rd8;
	cvta.to.global.u64 	%rd2, %rd6;
	mov.u32 	%r40, %ctaid.x;
	mov.u32 	%r41, %ntid.x;
	mov.u32 	%r42, %tid.x;
	mad.lo.s32 	%r43, %r40, %r41, %r42;
	mov.u32 	%r44, %ctaid.y;
	shr.u32 	%r45, %r43, 1;
	and.b32  	%r1, %r45, 2147483632;
	shl.b32 	%r2, %r44, 4;
	setp.lt.s32 	%p2, %r39, 1;
	mov.f32 	%f133, 0f00000000;
	mov.f32 	%f134, %f133;
	mov.f32 	%f135, %f133;
	mov.f32 	%f136, %f133;
	mov.f32 	%f137, %f133;
	mov.f32 	%f138, %f133;
	mov.f32 	%f139, %f133;
	mov.f32 	%f140, %f133;
	@%p2 bra 	$L__BB0_18;
	ld.param.u32 	%r143, [_Z14fp32AccumulatePK6__halfS1_Pfiii_param_3];
	setp.lt.s32 	%p3, %r1, %r143;
	setp.lt.s32 	%p4, %r2, %r38;
	and.pred  	%p1, %p3, %p4;
	mul.lo.s32 	%r148, %r39, %r1;
	add.s32 	%r48, %r39, -1;
	shr.u32 	%r49, %r48, 4;
	add.s32 	%r4, %r49, 1;
	setp.lt.u32 	%p5, %r39, 49;
	mov.b32 	%r156, 0;
	mov.f32 	%f133, 0f00000000;
	@%p5 bra 	$L__BB0_13;
	mul.lo.s32 	%r150, %r38, 48;
	shl.b32 	%r149, %r38, 5;
	mul.wide.u32 	%rd9, %r148, 2;
	add.s64 	%rd10, %rd9, %rd2;
	add.s64 	%rd53, %rd10, 96;
	shl.b32 	%r146, %r38, 4;
	and.b32  	%r52, %r4, 536870908;
	neg.s32 	%r145, %r52;
	mov.f32 	%f133, 0f00000000;
	mov.b32 	%r151, 32;
	mov.b32 	%r147, 0;
	not.pred 	%p7, %p1;
	cvt.u64.u32 	%rd15, %r2;
	mov.f32 	%f134, %f133;
	mov.f32 	%f135, %f133;
	mov.f32 	%f136, %f133;
	mov.f32 	%f137, %f133;
	mov.f32 	%f138, %f133;
	mov.f32 	%f139, %f133;
	mov.f32 	%f140, %f133;
$L__BB0_3:
	add.s32 	%r53, %r151, -16;
	setp.gt.s32 	%p6, %r53, %r39;
	or.pred  	%p8, %p7, %p6;
	@%p8 bra 	$L__BB0_5;
	ld.param.u64 	%rd50, [_Z14fp32AccumulatePK6__halfS1_Pfiii_param_0];
	cvta.to.global.u64 	%rd11, %rd50;
	mul.wide.u32 	%rd12, %r148, 2;
	add.s64 	%rd13, %rd11, %rd12;
	wmma.load.a.sync.aligned.row.m16n16k16.global.f16 	{%r54, %r55, %r56, %r57, %r58, %r59, %r60, %r61}, [%rd13], %r39;
	cvt.s64.s32 	%rd14, %r147;
	add.s64 	%rd16, %rd14, %rd15;
	shl.b64 	%rd17, %rd16, 1;
	add.s64 	%rd18, %rd1, %rd17;
	wmma.load.b.sync.aligned.row.m16n16k16.global.f16 	{%r62, %r63, %r64, %r65, %r66, %r67, %r68, %r69}, [%rd18], %r38;
	wmma.mma.sync.aligned.row.row.m16n16k16.f32.f32 {%f140, %f139, %f138, %f137, %f136, %f135, %f134, %f133}, {%r54, %r55, %r56, %r57, %r58, %r59, %r60, %r61}, {%r62, %r63, %r64, %r65, %r66, %r67, %r68, %r69}, {%f140, %f139, %f138, %f137, %f136, %f135, %f134, %f133};
$L__BB0_5:
	setp.gt.s32 	%p9, %r151, %r39;
	or.pred  	%p11, %p7, %p9;
	@%p11 bra 	$L__BB0_7;
	add.s64 	%rd19, %rd53, -64;
	wmma.load.a.sync.aligned.row.m16n16k16.global.f16 	{%r70, %r71, %r72, %r73, %r74, %r75, %r76, %r77}, [%rd19], %r39;
	cvt.s64.s32 	%rd20, %r146;
	add.s64 	%rd22, %rd20, %rd15;
	shl.b64 	%rd23, %rd22, 1;
	add.s64 	%rd24, %rd1, %rd23;
	wmma.load.b.sync.aligned.row.m16n16k16.global.f16 	{%r78, %r79, %r80, %r81, %r82, %r83, %r84, %r85}, [%rd24], %r38;
	wmma.mma.sync.aligned.row.row.m16n16k16.f32.f32 {%f140, %f139, %f138, %f137, %f136, %f135, %f134, %f133}, {%r70, %r71, %r72, %r73, %r74, %r75, %r76, %r77}, {%r78, %r79, %r80, %r81, %r82, %r83, %r84, %r85}, {%f140, %f139, %f138, %f137, %f136, %f135, %f134, %f133};
$L__BB0_7:
	add.s32 	%r86, %r151, 16;
	setp.gt.s32 	%p12, %r86, %r39;
	or.pred  	%p14, %p7, %p12;
	@%p14 bra 	$L__BB0_9;
	add.s64 	%rd25, %rd53, -32;
	wmma.load.a.sync.aligned.row.m16n16k16.global.f16 	{%r87, %r88, %r89, %r90, %r91, %r92, %r93, %r94}, [%rd25], %r39;
	cvt.s64.s32 	%rd26, %r149;
	add.s64 	%rd28, %rd26, %rd15;
	shl.b64 	%rd29, %rd28, 1;
	add.s64 	%rd30, %rd1, %rd29;
	wmma.load.b.sync.aligned.row.m16n16k16.global.f16 	{%r95, %r96, %r97, %r98, %r99, %r100, %r101, %r102}, [%rd30], %r38;
	wmma.mma.sync.aligned.row.row.m16n16k16.f32.f32 {%f140, %f139, %f138, %f137, %f136, %f135, %f134, %f133}, {%r87, %r88, %r89, %r90, %r91, %r92, %r93, %r94}, {%r95, %r96, %r97, %r98, %r99, %r100, %r101, %r102}, {%f140, %f139, %f138, %f137, %f136, %f135, %f134, %f133};
$L__BB0_9:
	add.s32 	%r103, %r151, 32;
	setp.gt.s32 	%p15, %r103, %r39;
	or.pred  	%p17, %p7, %p15;
	@%p17 bra 	$L__BB0_11;
	wmma.load.a.sync.aligned.row.m16n16k16.global.f16 	{%r104, %r105, %r106, %r107, %r108, %r109, %r110, %r111}, [%rd53], %r39;
	cvt.s64.s32 	%rd31, %r150;
	add.s64 	%rd33, %rd31, %rd15;
	shl.b64 	%rd34, %rd33, 1;
	add.s64 	%rd35, %rd1, %rd34;
	wmma.load.b.sync.aligned.row.m16n16k16.global.f16 	{%r112, %r113, %r114, %r115, %r116, %r117, %r118, %r119}, [%rd35], %r38;
	wmma.mma.sync.aligned.row.row.m16n16k16.f32.f32 {%f140, %f139, %f138, %f137, %f136, %f135, %f134, %f133}, {%r104, %r105, %r106, %r107, %r108, %r109, %r110, %r111}, {%r112, %r113, %r114, %r115, %r116, %r117, %r118, %r119}, {%f140, %f139, %f138, %f137, %f136, %f135, %f134, %f133};
$L__BB0_11:
	add.s32 	%r151, %r151, 64;
	shl.b32 	%r120, %r38, 6;
	add.s32 	%r150, %r150, %r120;
	add.s32 	%r149, %r149, %r120;
	add.s64 	%rd53, %rd53, 128;
	add.s32 	%r148, %r148, 64;
	add.s32 	%r147, %r147, %r120;
	add.s32 	%r146, %r146, %r120;
	add.s32 	%r145, %r145, 4;
	setp.ne.s32 	%p18, %r145, 0;
	@%p18 bra 	$L__BB0_3;
	add.s32 	%r156, %r151, -32;
$L__BB0_13:
	add.s32 	%r121, %r39, -1;
	shr.u32 	%r122, %r121, 4;
	add.s32 	%r123, %r122, 1;
	and.b32  	%r25, %r123, 3;
	setp.eq.s32 	%p19, %r25, 0;
	@%p19 bra 	$L__BB0_18;
	mul.lo.s32 	%r155, %r156, %r38;
	mad.lo.s32 	%r154, %r39, %r1, %r156;
	neg.s32 	%r153, %r25;
	not.pred 	%p21, %p1;
	cvt.u64.u32 	%rd40, %r2;
$L__BB0_15:
	.pragma "nounroll";
	add.s32 	%r156, %r156, 16;
	setp.gt.s32 	%p20, %r156, %r39;
	or.pred  	%p22, %p21, %p20;
	@%p22 bra 	$L__BB0_17;
	ld.param.u64 	%rd51, [_Z14fp32AccumulatePK6__halfS1_Pfiii_param_0];
	cvta.to.global.u64 	%rd36, %rd51;
	mul.wide.u32 	%rd37, %r154, 2;
	add.s64 	%rd38, %rd36, %rd37;
	wmma.load.a.sync.aligned.row.m16n16k16.global.f16 	{%r124, %r125, %r126, %r127, %r128, %r129, %r130, %r131}, [%rd38], %r39;
	cvt.s64.s32 	%rd39, %r155;
	add.s64 	%rd41, %rd39, %rd40;
	shl.b64 	%rd42, %rd41, 1;
	add.s64 	%rd43, %rd1, %rd42;
	wmma.load.b.sync.aligned.row.m16n16k16.global.f16 	{%r132, %r133, %r134, %r135, %r136, %r137, %r138, %r139}, [%rd43], %r38;
	wmma.mma.sync.aligned.row.row.m16n16k16.f32.f32 {%f140, %f139, %f138, %f137, %f136, %f135, %f134, %f133}, {%r124, %r125, %r126, %r127, %r128, %r129, %r130, %r131}, {%r132, %r133, %r134, %r135, %r136, %r137, %r138, %r139}, {%f140, %f139, %f138, %f137, %f136, %f135, %f134, %f133};
$L__BB0_17:
	shl.b32 	%r140, %r38, 4;
	add.s32 	%r155, %r155, %r140;
	add.s32 	%r154, %r154, 16;
	add.s32 	%r153, %r153, 1;
	setp.ne.s32 	%p23, %r153, 0;
	@%p23 bra 	$L__BB0_15;
$L__BB0_18:
	ld.param.u32 	%r144, [_Z14fp32AccumulatePK6__halfS1_Pfiii_param_3];
	setp.ge.s32 	%p24, %r1, %r144;
	setp.ge.s32 	%p25, %r2, %r38;
	or.pred  	%p26, %p24, %p25;
	@%p26 bra 	$L__BB0_20;
	ld.param.u64 	%rd52, [_Z14fp32AccumulatePK6__halfS1_Pfiii_param_2];
	mul.lo.s32 	%r142, %r38, %r1;
	cvt.u64.u32 	%rd44, %r142;
	cvt.u64.u32 	%rd45, %r2;
	add.s64 	%rd46, %rd44, %rd45;
	cvta.to.global.u64 	%rd47, %rd52;
	shl.b64 	%rd48, %rd46, 2;
	add.s64 	%rd49, %rd47, %rd48;
	wmma.store.d.sync.aligned.row.m16n16k16.global.f32 	[%rd49], {%f140, %f139, %f138, %f137, %f136, %f135, %f134, %f133}, %r38;
$L__BB0_20:
	ret;

}


// ===== COMPILED SASS (sm_100) =====

	.target	sm_100

	.elftype	@"ET_EXEC"


//--------------------- .note.nv.tkinfo           --------------------------
	.section	.note.nv.tkinfo,"",@"SHT_NOTE"
	.sectionflags	@"SHF_NOTE_NV_TKINFO"
	.tkinfo
        /*0018*/ 	.word	0x00000002
        /*0030*/ 	.string	""
        /*0030*/ 	.string	"ptxas"
        /*0030*/ 	.string	"Cuda compilation tools, release 13.0, V13.0.88"
        /*0030*/ 	.string	"Build cuda_13.0.r13.0/compiler.36424714_0"
        /*0030*/ 	.string	"-arch sm_100 -m 64 "



//--------------------- .note.nv.cuinfo           --------------------------
	.section	.note.nv.cuinfo,"",@"SHT_NOTE"
	.sectionflags	@"SHF_NOTE_NV_CUINFO"
        /*0018*/ 	.short	0x0002
        /*001a*/ 	.short	0x0064
        /*001c*/ 	.short	0x0082
	.zero		2


//--------------------- .nv.info                  --------------------------
	.section	.nv.info,"",@"SHT_CUDA_INFO"
	.align	4


	//----- nvinfo : EIATTR_REGCOUNT
	.align		4
        /*0000*/ 	.byte	0x04, 0x2f
        /*0002*/ 	.short	(.L_1 - .L_0)
	.align		4
.L_0:
        /*0004*/ 	.word	index@(_Z14fp32AccumulatePK6__halfS1_Pfiii)
        /*0008*/ 	.word	0x00000028


	//----- nvinfo : EIATTR_FRAME_SIZE
	.align		4
.L_1:
        /*000c*/ 	.byte	0x04, 0x11
        /*000e*/ 	.short	(.L_3 - .L_2)
	.align		4
.L_2:
        /*0010*/ 	.word	index@(_Z14fp32AccumulatePK6__halfS1_Pfiii)
        /*0014*/ 	.word	0x00000000


	//----- nvinfo : EIATTR_MIN_STACK_SIZE
	.align		4
.L_3:
        /*0018*/ 	.byte	0x04, 0x12
        /*001a*/ 	.short	(.L_5 - .L_4)
	.align		4
.L_4:
        /*001c*/ 	.word	index@(_Z14fp32AccumulatePK6__halfS1_Pfiii)
        /*0020*/ 	.word	0x00000000
.L_5:


//--------------------- .nv.compat                --------------------------
	.section	.nv.compat,"",@"SHT_CUDA_COMPAT_INFO"
	.align	4
        /*0000*/ 	.byte	0x02, 0x09, 0x00, 0x00, 0x02, 0x02, 0x01, 0x00, 0x02, 0x05, 0x05, 0x00, 0x03, 0x07, 0x01, 0x01
        /*0010*/ 	.byte	0x02, 0x03, 0x00, 0x00, 0x02, 0x06, 0x01, 0x00, 0x04, 0x0b, 0x08, 0x00, 0x09, 0x00, 0x00, 0x00
        /*0020*/ 	.byte	0x00, 0x00, 0x00, 0x00


//--------------------- .nv.info._Z14fp32AccumulatePK6__halfS1_Pfiii --------------------------
	.section	.nv.info._Z14fp32AccumulatePK6__halfS1_Pfiii,"",@"SHT_CUDA_INFO"
	.sectionflags	@""
	.align	4


	//----- nvinfo : EIATTR_CUDA_API_VERSION
	.align		4
        /*0000*/ 	.byte	0x04, 0x37
        /*0002*/ 	.short	(.L_7 - .L_6)
.L_6:
        /*0004*/ 	.word	0x00000082


	//----- nvinfo : EIATTR_KPARAM_INFO
	.align		4
.L_7:
        /*0008*/ 	.byte	0x04, 0x17
        /*000a*/ 	.short	(.L_9 - .L_8)
.L_8:
        /*000c*/ 	.word	0x00000000
        /*0010*/ 	.short	0x0005
        /*0012*/ 	.short	0x0020
        /*0014*/ 	.byte	0x00, 0xf0, 0x11, 0x00


	//----- nvinfo : EIATTR_KPARAM_INFO
	.align		4
.L_9:
        /*0018*/ 	.byte	0x04, 0x17
        /*001a*/ 	.short	(.L_11 - .L_10)
.L_10:
        /*001c*/ 	.word	0x00000000
        /*0020*/ 	.short	0x0004
        /*0022*/ 	.short	0x001c
        /*0024*/ 	.byte	0x00, 0xf0, 0x11, 0x00


	//----- nvinfo : EIATTR_KPARAM_INFO
	.align		4
.L_11:
        /*0028*/ 	.byte	0x04, 0x17
        /*002a*/ 	.short	(.L_13 - .L_12)
.L_12:
        /*002c*/ 	.word	0x00000000
        /*0030*/ 	.short	0x0003
        /*0032*/ 	.short	0x0018
        /*0034*/ 	.byte	0x00, 0xf0, 0x11, 0x00


	//----- nvinfo : EIATTR_KPARAM_INFO
	.align		4
.L_13:
        /*0038*/ 	.byte	0x04, 0x17
        /*003a*/ 	.short	(.L_15 - .L_14)
.L_14:
        /*003c*/ 	.word	0x00000000
        /*0040*/ 	.short	0x0002
        /*0042*/ 	.short	0x0010
        /*0044*/ 	.byte	0x00, 0xf5, 0x21, 0x00


	//----- nvinfo : EIATTR_KPARAM_INFO
	.align		4
.L_15:
        /*0048*/ 	.byte	0x04, 0x17
        /*004a*/ 	.short	(.L_17 - .L_16)
.L_16:
        /*004c*/ 	.word	0x00000000
        /*0050*/ 	.short	0x0001
        /*0052*/ 	.short	0x0008
        /*0054*/ 	.byte	0x00, 0xf5, 0x21, 0x00


	//----- nvinfo : EIATTR_KPARAM_INFO
	.align		4
.L_17:
        /*0058*/ 	.byte	0x04, 0x17
        /*005a*/ 	.short	(.L_19 - .L_18)
.L_18:
        /*005c*/ 	.word	0x00000000
        /*0060*/ 	.short	0x0000
        /*0062*/ 	.short	0x0000
        /*0064*/ 	.byte	0x00, 0xf5, 0x21, 0x00


	//----- nvinfo : EIATTR_SPARSE_MMA_MASK
	.align		4
.L_19:
        /*0068*/ 	.byte	0x03, 0x50
        /*006a*/ 	.short	0x0000


	//----- nvinfo : EIATTR_WMMA_USED
	.align		4
        /*006c*/ 	.byte	0x01, 0x2b
	.zero		2


	//----- nvinfo : EIATTR_MAXREG_COUNT
	.align		4
        /*0070*/ 	.byte	0x03, 0x1b
        /*0072*/ 	.short	0x00ff


	//----- nvinfo : EIATTR_MERCURY_ISA_VERSION
	.align		4
        /*0074*/ 	.byte	0x03, 0x5f
        /*0076*/ 	.short	0x0101


	//----- nvinfo : EIATTR_VRC_CTA_INIT_COUNT
	.align		4
        /*0078*/ 	.byte	0x02, 0x4a
	.zero		1
	.zero		1


	//----- nvinfo : EIATTR_EXIT_INSTR_OFFSETS
	.align		4
        /*007c*/ 	.byte	0x04, 0x1c
        /*007e*/ 	.short	(.L_21 - .L_20)


	//   ....[0]....
.L_20:
        /*0080*/ 	.word	0x00001140


	//   ....[1]....
        /*0084*/ 	.word	0x00001290


	//----- nvinfo : EIATTR_CRS_STACK_SIZE
	.align		4
.L_21:
        /*0088*/ 	.byte	0x04, 0x1e
        /*008a*/ 	.short	(.L_23 - .L_22)
.L_22:
        /*008c*/ 	.word	0x00000000


	//----- nvinfo : EIATTR_CBANK_PARAM_SIZE
	.align		4
.L_23:
        /*0090*/ 	.byte	0x03, 0x19
        /*0092*/ 	.short	0x0024


	//----- nvinfo : EIATTR_PARAM_CBANK
	.align		4
        /*0094*/ 	.byte	0x04, 0x0a
        /*0096*/ 	.short	(.L_25 - .L_24)
	.align		4
.L_24:
        /*0098*/ 	.word	index@(.nv.constant0._Z14fp32AccumulatePK6__halfS1_Pfiii)
        /*009c*/ 	.short	0x0380
        /*009e*/ 	.short	0x0024


	//----- nvinfo : EIATTR_SW_WAR
	.align		4
.L_25:
        /*00a0*/ 	.byte	0x04, 0x36
        /*00a2*/ 	.short	(.L_27 - .L_26)
.L_26:
        /*00a4*/ 	.word	0x00000008
.L_27:


//--------------------- .nv.callgraph             --------------------------
	.section	.nv.callgraph,"",@"SHT_CUDA_CALLGRAPH"
	.align	4
	.sectionentsize	8
	.align		4
        /*0000*/ 	.word	0x00000000
	.align		4
        /*0004*/ 	.word	0xffffffff
	.align		4
        /*0008*/ 	.word	0x00000000
	.align		4
        /*000c*/ 	.word	0xfffffffe
	.align		4
        /*0010*/ 	.word	0x00000000
	.align		4
        /*0014*/ 	.word	0xfffffffd
	.align		4
        /*0018*/ 	.word	0x00000000
	.align		4
        /*001c*/ 	.word	0xfffffffc


//--------------------- .text._Z14fp32AccumulatePK6__halfS1_Pfiii --------------------------
	.section	.text._Z14fp32AccumulatePK6__halfS1_Pfiii,"ax",@progbits
	.align	128
        .global         _Z14fp32AccumulatePK6__halfS1_Pfiii
        .type           _Z14fp32AccumulatePK6__halfS1_Pfiii,@function
        .size           _Z14fp32AccumulatePK6__halfS1_Pfiii,(.L_x_12 - _Z14fp32AccumulatePK6__halfS1_Pfiii)
        .other          _Z14fp32AccumulatePK6__halfS1_Pfiii,@"STO_CUDA_ENTRY STV_DEFAULT"
_Z14fp32AccumulatePK6__halfS1_Pfiii:
.text._Z14fp32AccumulatePK6__halfS1_Pfiii:
[----:B------:R-:W-:Y:S01]  /*0000*/  LDC R1, c[0x0][0x37c] ;  /* 0x0000df00ff017b82 */ /* 0x000fe20000000800 */
[----:B------:R-:W0:Y:S07]  /*0010*/  S2R R3, SR_TID.X ;  /* 0x0000000000037919 */ /* 0x000e2e0000002100 */
[----:B------:R-:W0:Y:S01]  /*0020*/  S2UR UR5, SR_CTAID.X ;  /* 0x00000000000579c3 */ /* 0x000e220000002500 */
[----:B------:R-:W1:Y:S01]  /*0030*/  LDCU UR8, c[0x0][0x3a0] ;  /* 0x00007400ff0877ac */ /* 0x000e620008000800 */
[----:B------:R-:W-:-:S02]  /*0040*/  CS2R R14, SRZ ;  /* 0x00000000000e7805 */ /* 0x000fc4000001ff00 */
[----:B------:R-:W-:Y:S02]  /*0050*/  CS2R R12, SRZ ;  /* 0x00000000000c7805 */ /* 0x000fe4000001ff00 */
[----:B------:R-:W-:Y:S01]  /*0060*/  CS2R R10, SRZ ;  /* 0x00000000000a7805 */ /* 0x000fe2000001ff00 */
[----:B------:R-:W2:Y:S01]  /*0070*/  LDCU.64 UR6, c[0x0][0x358] ;  /* 0x00006b00ff0677ac */ /* 0x000ea20008000a00 */
[----:B------:R-:W-:Y:S01]  /*0080*/  CS2R R8, SRZ ;  /* 0x0000000000087805 */ /* 0x000fe2000001ff00 */
[----:B------:R-:W0:Y:S08]  /*0090*/  LDC R0, c[0x0][0x360] ;  /* 0x0000d800ff007b82 */ /* 0x000e300000000800 */
[----:B------:R-:W3:Y:S01]  /*00a0*/  S2UR UR4, SR_CTAID.Y ;  /* 0x00000000000479c3 */ /* 0x000ee20000002600 */
[----:B0-----:R-:W-:-:S02]  /*00b0*/  IMAD R0, R0, UR5, R3 ;  /* 0x0000000500007c24 */ /* 0x001fc4000f8e0203 */
[----:B-1----:R-:W-:-:S03]  /*00c0*/  IMAD.U32 R3, RZ, RZ, UR8 ;  /* 0x00000008ff037e24 */ /* 0x002fc6000f8e00ff */
[----:B------:R-:W-:Y:S02]  /*00d0*/  SHF.R.U32.HI R0, RZ, 0x1, R0 ;  /* 0x00000001ff007819 */ /* 0x000fe40000011600 */
[----:B------:R-:W-:Y:S01]  /*00e0*/  ISETP.GE.AND P0, PT, R3, 0x1, PT ;  /* 0x000000010300780c */ /* 0x000fe20003f06270 */
[----:B---3--:R-:W-:Y:S01]  /*00f0*/  USHF.L.U32 UR4, UR4, 0x4, URZ ;  /* 0x0000000404047899 */ /* 0x008fe200080006ff */
[----:B------:R-:W-:-:S11]  /*0100*/  LOP3.LUT R28, R0, 0x7ffffff0, RZ, 0xc0, !PT ;  /* 0x7ffffff0001c7812 */ /* 0x000fd600078ec0ff */
[----:B--2---:R-:W-:Y:S05]  /*0110*/  @!P0 BRA `(.L_x_0) ;  /* 0x0000000c00fc8947 */ /* 0x004fea0003800000 */
[----:B------:R-:W0:Y:S01]  /*0120*/  LDCU.64 UR8, c[0x0][0x398] ;  /* 0x00007300ff0877ac */ /* 0x000e220008000a00 */
[C---:B------:R-:W-:Y:S01]  /*0130*/  ISETP.GE.U32.AND P1, PT, R3.reuse, 0x31, PT ;  /* 0x000000310300780c */ /* 0x040fe20003f26070 */
[----:B------:R-:W-:Y:S01]  /*0140*/  VIADD R0, R3, 0xffffffff ;  /* 0xffffffff03007836 */ /* 0x000fe20000000000 */
[----:B------:R-:W1:Y:S01]  /*0150*/  LDCU.64 UR12, c[0x0][0x388] ;  /* 0x00007100ff0c77ac */ /* 0x000e620008000a00 */
[----:B------:R-:W-:Y:S02]  /*0160*/  IMAD.MOV.U32 R16, RZ, RZ, RZ ;  /* 0x000000ffff107224 */ /* 0x000fe400078e00ff */
[----:B------:R-:W-:Y:S01]  /*0170*/  IMAD.MOV.U32 R15, RZ, RZ, RZ ;  /* 0x000000ffff0f7224 */ /* 0x000fe200078e00ff */
[----:B------:R-:W-:Y:S01]  /*0180*/  LEA.HI R0, R0, 0x1, RZ, 0x1c ;  /* 0x0000000100007811 */ /* 0x000fe200078fe0ff */
[----:B0-----:R-:W-:-:S05]  /*0190*/  IMAD.U32 R17, RZ, RZ, UR9 ;  /* 0x00000009ff117e24 */ /* 0x001fca000f8e00ff */
[----:B------:R-:W-:-:S04]  /*01a0*/  ISETP.LE.AND P0, PT, R17, UR4, PT ;  /* 0x0000000411007c0c */ /* 0x000fc8000bf03270 */
[----:B------:R-:W-:Y:S01]  /*01b0*/  ISETP.LT.AND P0, PT, R28, UR8, !P0 ;  /* 0x000000081c007c0c */ /* 0x000fe2000c701270 */
[----:B-1----:R-:W-:-:S12]  /*01c0*/  @!P1 BRA `(.L_x_1) ;  /* 0x0000000800f09947 */ /* 0x002fd80003800000 */
[----:B------:R-:W0:Y:S01]  /*01d0*/  LDC.64 R20, c[0x0][0x380] ;  /* 0x0000e000ff147b82 */ /* 0x000e220000000a00 */
[----:B------:R-:W-:Y:S01]  /*01e0*/  IMAD R6, R28, R3, RZ ;  /* 0x000000031c067224 */ /* 0x000fe200078e02ff */
[----:B------:R-:W-:Y:S01]  /*01f0*/  LOP3.LUT R5, R0, 0x1ffffffc, RZ, 0xc0, !PT ;  /* 0x1ffffffc00057812 */ /* 0x000fe200078ec0ff */
[----:B------:R-:W-:Y:S01]  /*0200*/  BSSY.RECONVERGENT B0, `(.L_x_2) ;  /* 0x00000b7000007945 */ /* 0x000fe20003800200 */
[C---:B------:R-:W-:Y:S01]  /*0210*/  IMAD.SHL.U32 R22, R17.reuse, 0x20, RZ ;  /* 0x0000002011167824 */ /* 0x040fe200078e00ff */
[----:B------:R-:W-:Y:S01]  /*0220*/  CS2R R14, SRZ ;  /* 0x00000000000e7805 */ /* 0x000fe2000001ff00 */
[----:B------:R-:W-:Y:S01]  /*0230*/  IMAD.SHL.U32 R0, R17, 0x10, RZ ;  /* 0x0000001011007824 */ /* 0x000fe200078e00ff */
[----:B------:R-:W-:Y:S01]  /*0240*/  CS2R R12, SRZ ;  /* 0x00000000000c7805 */ /* 0x000fe2000001ff00 */
[----:B------:R-:W-:Y:S01]  /*0250*/  IMAD.MOV.U32 R2, RZ, RZ, 0x20 ;  /* 0x00000020ff027424 */ /* 0x000fe200078e00ff */
[----:B------:R-:W-:Y:S01]  /*0260*/  CS2R R10, SRZ ;  /* 0x00000000000a7805 */ /* 0x000fe2000001ff00 */
[----:B------:R-:W-:Y:S01]  /*0270*/  IMAD.MOV.U32 R4, RZ, RZ, RZ ;  /* 0x000000ffff047224 */ /* 0x000fe200078e00ff */
[----:B------:R-:W-:Y:S01]  /*0280*/  CS2R R8, SRZ ;  /* 0x0000000000087805 */ /* 0x000fe2000001ff00 */
[----:B------:R-:W-:Y:S01]  /*0290*/  IMAD.MOV R5, RZ, RZ, -R5 ;  /* 0x000000ffff057224 */ /* 0x000fe200078e0a05 */
[----:B------:R-:W1:Y:S01]  /*02a0*/  LDCU UR5, c[0x0][0x3a0] ;  /* 0x00007400ff0577ac */ /* 0x000e620008000800 */
[----:B------:R-:W2:Y:S01]  /*02b0*/  LDCU UR14, c[0x0][0x39c] ;  /* 0x00007380ff0e77ac */ /* 0x000ea20008000800 */
[----:B------:R-:W3:Y:S01]  /*02c0*/  LDCU.64 UR8, c[0x0][0x388] ;  /* 0x00007100ff0877ac */ /* 0x000ee20008000a00 */
[----:B0-----:R-:W-:-:S03]  /*02d0*/  IMAD.WIDE.U32 R20, R6, 0x2, R20 ;  /* 0x0000000206147825 */ /* 0x001fc600078e0014 */
[----:B------:R-:W-:-:S05]  /*02e0*/  IADD3 R7, P1, PT, R20, 0x60, RZ ;  /* 0x0000006014077810 */ /* 0x000fca0007f3e0ff */
[----:B------:R-:W-:Y:S02]  /*02f0*/  IMAD.X R20, RZ, RZ, R21, P1 ;  /* 0x000000ffff147224 */ /* 0x000fe400008e0615 */
[----:B-123--:R-:W-:-:S07]  /*0300*/  IMAD R21, R17, 0x30, RZ ;  /* 0x0000003011157824 */ /* 0x00efce00078e02ff */
.L_x_7:
[C---:B------:R-:W-:Y:S02]  /*0310*/  VIADD R16, R2.reuse, 0xfffffff0 ;  /* 0xfffffff002107836 */ /* 0x040fe40000000000 */
[----:B------:R-:W-:Y:S02]  /*0320*/  IMAD.U32 R3, RZ, RZ, UR5 ;  /* 0x00000005ff037e24 */ /* 0x000fe4000f8e00ff */
[C---:B------:R-:W-:Y:S02]  /*0330*/  VIADD R18, R2.reuse, 0x10 ;  /* 0x0000001002127836 */ /* 0x040fe40000000000 */
[----:B------:R-:W-:Y:S01]  /*0340*/  VIADD R24, R2, 0x20 ;  /* 0x0000002002187836 */ /* 0x000fe20000000000 */
[-C--:B------:R-:W-:Y:S02]  /*0350*/  ISETP.GT.OR P4, PT, R16, R3.reuse, !P0 ;  /* 0x000000031000720c */ /* 0x080fe40004784670 */
[-C--:B------:R-:W-:Y:S02]  /*0360*/  ISETP.GT.OR P1, PT, R18, R3.reuse, !P0 ;  /* 0x000000031200720c */ /* 0x080fe40004724670 */
[----:B------:R-:W-:-:S02]  /*0370*/  ISETP.GT.OR P2, PT, R24, R3, !P0 ;  /* 0x000000031800720c */ /* 0x000fc40004744670 */
[----:B------:R-:W-:-:S07]  /*0380*/  ISETP.GT.OR P3, PT, R2, R3, !P0 ;  /* 0x000000030200720c */ /* 0x000fce0004764670 */
[----:B------:R-:W-:Y:S06]  /*0390*/  @P4 BRA `(.L_x_3) ;  /* 0x0000000000944947 */ /* 0x000fec0003800000 */
[----:B------:R-:W0:Y:S01]  /*03a0*/  S2R R16, SR_LANEID ;  /* 0x0000000000107919 */ /* 0x000e220000000000 */
[----:B------:R-:W1:Y:S01]  /*03b0*/  LDC R35, c[0x0][0x39c] ;  /* 0x0000e700ff237b82 */ /* 0x000e620000000800 */
[C---:B------:R-:W-:Y:S01]  /*03c0*/  IADD3 R27, P4, PT, R4.reuse, UR4, RZ ;  /* 0x00000004041b7c10 */ /* 0x040fe2000ff9e0ff */
[----:B------:R-:W-:Y:S01]  /*03d0*/  IMAD.MOV.U32 R17, RZ, RZ, RZ ;  /* 0x000000ffff117224 */ /* 0x000fe200078e00ff */
[----:B------:R-:W-:Y:S02]  /*03e0*/  SHF.R.U32.HI R29, RZ, 0x1, R3 ;  /* 0x00000001ff1d7819 */ /* 0x000fe40000011603 */
[----:B------:R-:W-:Y:S02]  /*03f0*/  LEA.HI.X.SX32 R26, R4, RZ, 0x1, P4 ;  /* 0x000000ff041a7211 */ /* 0x000fe400020f0eff */
[C---:B------:R-:W-:Y:S01]  /*0400*/  LEA R37, P4, R27.reuse, UR8, 0x1 ;  /* 0x000000081b257c11 */ /* 0x040fe2000f8808ff */
[----:B------:R-:W2:Y:S03]  /*0410*/  LDC.64 R18, c[0x0][0x380] ;  /* 0x0000e000ff127b82 */ /* 0x000ea60000000a00 */
[----:B------:R-:W-:-:S02]  /*0420*/  LEA.HI.X R27, R27, UR9, R26, 0x1, P4 ;  /* 0x000000091b1b7c11 */ /* 0x000fc4000a0f0c1a */
[----:B-1----:R-:W-:Y:S02]  /*0430*/  SHF.R.U32.HI R24, RZ, 0x1, R35 ;  /* 0x00000001ff187819 */ /* 0x002fe40000011623 */
[----:B0-----:R-:W-:Y:S02]  /*0440*/  SHF.R.U32.HI R23, RZ, 0x2, R16 ;  /* 0x00000002ff177819 */ /* 0x001fe40000011610 */
[----:B------:R-:W-:-:S05]  /*0450*/  LOP3.LUT R16, R16, 0x3, RZ, 0xc0, !PT ;  /* 0x0000000310107812 */ /* 0x000fca00078ec0ff */
[----:B------:R-:W-:-:S03]  /*0460*/  IMAD.WIDE.U32 R24, R23, R24, R16 ;  /* 0x0000001817187225 */ /* 0x000fc600078e0010 */
[----:B------:R-:W-:-:S04]  /*0470*/  LEA R36, P4, R24, R37, 0x2 ;  /* 0x0000002518247211 */ /* 0x000fc800078810ff */
[----:B------:R-:W-:-:S03]  /*0480*/  LEA.HI.X R37, R24, R27, R25, 0x2, P4 ;  /* 0x0000001b18257211 */ /* 0x000fc600020f1419 */
[----:B------:R-:W-:Y:S02]  /*0490*/  IMAD.WIDE.U32 R34, R35, 0x10, R36 ;  /* 0x0000001023227825 */ /* 0x000fe400078e0024 */
[----:B------:R-:W3:Y:S04]  /*04a0*/  LDG.E R24, desc[UR6][R36.64] ;  /* 0x0000000624187981 */ /* 0x000ee8000c1e1900 */
[----:B------:R-:W4:Y:S04]  /*04b0*/  LDG.E R26, desc[UR6][R36.64+0x10] ;  /* 0x00001006241a7981 */ /* 0x000f28000c1e1900 */
[----:B------:R-:W5:Y:S04]  /*04c0*/  LDG.E R25, desc[UR6][R34.64] ;  /* 0x0000000622197981 */ /* 0x000f68000c1e1900 */
[----:B------:R-:W5:Y:S01]  /*04d0*/  LDG.E R27, desc[UR6][R34.64+0x10] ;  /* 0x00001006221b7981 */ /* 0x000f62000c1e1900 */
[----:B------:R-:W-:-:S04]  /*04e0*/  IMAD.WIDE.U32 R16, R23, R29, R16 ;  /* 0x0000001d17107225 */ /* 0x000fc800078e0010 */
[----:B--2---:R-:W-:-:S03]  /*04f0*/  IMAD.WIDE.U32 R18, R6, 0x2, R18 ;  /* 0x0000000206127825 */ /* 0x004fc600078e0012 */
[----:B------:R-:W-:-:S04]  /*0500*/  LEA R32, P4, R16, R18, 0x2 ;  /* 0x0000001210207211 */ /* 0x000fc800078810ff */
[----:B------:R-:W-:-:S03]  /*0510*/  LEA.HI.X R33, R16, R19, R17, 0x2, P4 ;  /* 0x0000001310217211 */ /* 0x000fc600020f1411 */
[----:B------:R-:W-:Y:S02]  /*0520*/  IMAD.WIDE.U32 R30, R3, 0x10, R32 ;  /* 0x00000010031e7825 */ /* 0x000fe400078e0020 */
[----:B------:R-:W2:Y:S04]  /*0530*/  LDG.E R16, desc[UR6][R32.64] ;  /* 0x0000000620107981 */ /* 0x000ea8000c1e1900 */
[----:B------:R-:W2:Y:S04]  /*0540*/  LDG.E R18, desc[UR6][R32.64+0x10] ;  /* 0x0000100620127981 */ /* 0x000ea8000c1e1900 */
[----:B------:R-:W2:Y:S04]  /*0550*/  LDG.E R17, desc[UR6][R30.64] ;  /* 0x000000061e117981 */ /* 0x000ea8000c1e1900 */
[----:B------:R-:W2:Y:S01]  /*0560*/  LDG.E R19, desc[UR6][R30.64+0x10] ;  /* 0x000010061e137981 */ /* 0x000ea2000c1e1900 */
[----:B------:R-:W-:Y:S05]  /*0570*/  WARPSYNC.ALL ;  /* 0x0000000000007948 */ /* 0x000fea0003800000 */
[----:B---3--:R-:W-:Y:S04]  /*0580*/  MOVM.16.MT88 R24, R24 ;  /* 0x000000001818723a */ /* 0x008fe80000000000 */
[----:B----4-:R-:W-:Y:S04]  /*0590*/  MOVM.16.MT88 R26, R26 ;  /* 0x000000001a1a723a */ /* 0x010fe80000000000 */
[----:B-----5:R-:W2:Y:S04]  /*05a0*/  MOVM.16.MT88 R25, R25 ;  /* 0x000000001919723a */ /* 0x020ea80000000000 */
[----:B------:R-:W0:Y:S01]  /*05b0*/  MOVM.16.MT88 R27, R27 ;  /* 0x000000001b1b723a */ /* 0x000e220000000000 */
[C---:B--2---:R-:W-:Y:S08]  /*05c0*/  HMMA.16816.F32 R8, R16.reuse, R24, R8 ;  /* 0x000000181008723c */ /* 0x044ff00000001808 */
[----:B0-----:R-:W-:-:S15]  /*05d0*/  HMMA.16816.F32 R12, R16, R26, R12 ;  /* 0x0000001a100c723c */ /* 0x001fde000000180c */
[----:B------:R-:W-:-:S05]  /*05e0*/  NOP ;  /* 0x0000000000007918 */ /* 0x000fca0000000000 */
.L_x_3:
[----:B------:R-:W-:Y:S05]  /*05f0*/  @P3 BRA `(.L_x_4) ;  /* 0x00000000008c3947 */ /* 0x000fea0003800000 */
[----:B------:R-:W0:Y:S01]  /*0600*/  S2R R16, SR_LANEID ;  /* 0x0000000000107919 */ /* 0x000e220000000000 */
[----:B------:R-:W1:Y:S01]  /*0610*/  LDC R27, c[0x0][0x39c] ;  /* 0x0000e700ff1b7b82 */ /* 0x000e620000000800 */
[----:B------:R-:W-:Y:S01]  /*0620*/  IADD3 R23, P3, PT, R0, UR4, RZ ;  /* 0x0000000400177c10 */ /* 0x000fe2000ff7e0ff */
[----:B------:R-:W-:-:S03]  /*0630*/  IMAD.MOV.U32 R17, RZ, RZ, RZ ;  /* 0x000000ffff117224 */ /* 0x000fc600078e00ff */
[----:B------:R-:W-:Y:S02]  /*0640*/  LEA.HI.X.SX32 R24, R0, RZ, 0x1, P3 ;  /* 0x000000ff00187211 */ /* 0x000fe400018f0eff */
[----:B------:R-:W-:-:S04]  /*0650*/  LEA R35, P3, R23, UR8, 0x1 ;  /* 0x0000000817237c11 */ /* 0x000fc8000f8608ff */
[----:B------:R-:W-:Y:S02]  /*0660*/  LEA.HI.X R23, R23, UR9, R24, 0x1, P3 ;  /* 0x0000000917177c11 */ /* 0x000fe400098f0c18 */
[----:B-1----:R-:W-:Y:S02]  /*0670*/  SHF.R.U32.HI R18, RZ, 0x1, R27 ;  /* 0x00000001ff127819 */ /* 0x002fe4000001161b */
[----:B0-----:R-:W-:Y:S02]  /*0680*/  SHF.R.U32.HI R31, RZ, 0x2, R16 ;  /* 0x00000002ff1f7819 */ /* 0x001fe40000011610 */
[----:B------:R-:W-:-:S05]  /*0690*/  LOP3.LUT R16, R16, 0x3, RZ, 0xc0, !PT ;  /* 0x0000000310107812 */ /* 0x000fca00078ec0ff */
[----:B------:R-:W-:-:S03]  /*06a0*/  IMAD.WIDE.U32 R18, R31, R18, R16 ;  /* 0x000000121f127225 */ /* 0x000fc600078e0010 */
[----:B------:R-:W-:-:S04]  /*06b0*/  LEA R34, P3, R18, R35, 0x2 ;  /* 0x0000002312227211 */ /* 0x000fc800078610ff */
[----:B------:R-:W-:Y:S02]  /*06c0*/  LEA.HI.X R35, R18, R23, R19, 0x2, P3 ;  /* 0x0000001712237211 */ /* 0x000fe400018f1413 */
[----:B------:R-:W-:Y:S01]  /*06d0*/  SHF.R.U32.HI R18, RZ, 0x1, R3 ;  /* 0x00000001ff127819 */ /* 0x000fe20000011603 */
[----:B------:R-:W-:Y:S02]  /*06e0*/  IMAD.WIDE.U32 R26, R27, 0x10, R34 ;  /* 0x000000101b1a7825 */ /* 0x000fe400078e0022 */
[----:B------:R-:W2:Y:S04]  /*06f0*/  LDG.E R24, desc[UR6][R34.64] ;  /* 0x0000000622187981 */ /* 0x000ea8000c1e1900 */
[----:B------:R-:W3:Y:S04]  /*0700*/  LDG.E R23, desc[UR6][R34.64+0x10] ;  /* 0x0000100622177981 */ /* 0x000ee8000c1e1900 */
[----:B------:R-:W4:Y:S04]  /*0710*/  LDG.E R25, desc[UR6][R26.64] ;  /* 0x000000061a197981 */ /* 0x000f28000c1e1900 */
[----:B------:R3:W5:Y:S01]  /*0720*/  LDG.E R29, desc[UR6][R26.64+0x10] ;  /* 0x000010061a1d7981 */ /* 0x000762000c1e1900 */
[----:B------:R-:W-:-:S03]  /*0730*/  IMAD.WIDE.U32 R16, R31, R18, R16 ;  /* 0x000000121f107225 */ /* 0x000fc600078e0010 */
[----:B------:R-:W-:-:S04]  /*0740*/  LEA R32, P3, R16, R7, 0x2 ;  /* 0x0000000710207211 */ /* 0x000fc800078610ff */
[----:B------:R-:W-:-:S03]  /*0750*/  LEA.HI.X R33, R16, R20, R17, 0x2, P3 ;  /* 0x0000001410217211 */ /* 0x000fc600018f1411 */
[----:B------:R-:W-:Y:S02]  /*0760*/  IMAD.WIDE.U32 R30, R3, 0x10, R32 ;  /* 0x00000010031e7825 */ /* 0x000fe400078e0020 */
[----:B------:R-:W5:Y:S04]  /*0770*/  LDG.E R16, desc[UR6][R32.64+-0x40] ;  /* 0xffffc00620107981 */ /* 0x000f68000c1e1900 */
[----:B------:R-:W5:Y:S04]  /*0780*/  LDG.E R18, desc[UR6][R32.64+-0x30] ;  /* 0xffffd00620127981 */ /* 0x000f68000c1e1900 */
[----:B------:R-:W5:Y:S04]  /*0790*/  LDG.E R17, desc[UR6][R30.64+-0x40] ;  /* 0xffffc0061e117981 */ /* 0x000f68000c1e1900 */
[----:B------:R-:W5:Y:S01]  /*07a0*/  LDG.E R19, desc[UR6][R30.64+-0x30] ;  /* 0xffffd0061e137981 */ /* 0x000f62000c1e1900 */
[----:B------:R-:W-:Y:S05]  /*07b0*/  WARPSYNC.ALL ;  /* 0x0000000000007948 */ /* 0x000fea0003800000 */
[----:B--2---:R-:W-:Y:S04]  /*07c0*/  MOVM.16.MT88 R24, R24 ;  /* 0x000000001818723a */ /* 0x004fe80000000000 */
[----:B---3--:R-:W-:Y:S04]  /*07d0*/  MOVM.16.MT88 R26, R23 ;  /* 0x00000000171a723a */ /* 0x008fe80000000000 */
[----:B----4-:R-:W0:Y:S04]  /*07e0*/  MOVM.16.MT88 R25, R25 ;  /* 0x000000001919723a */ /* 0x010e280000000000 */
[----:B-----5:R-:W1:Y:S01]  /*07f0*/  MOVM.16.MT88 R27, R29 ;  /* 0x000000001d1b723a */ /* 0x020e620000000000 */
[C---:B0-----:R-:W-:Y:S08]  /*0800*/  HMMA.16816.F32 R8, R16.reuse, R24, R8 ;  /* 0x000000181008723c */ /* 0x041ff00000001808 */
[----:B-1----:R-:W-:-:S15]  /*0810*/  HMMA.16816.F32 R12, R16, R26, R12 ;  /* 0x0000001a100c723c */ /* 0x002fde000000180c */
[----:B------:R-:W-:-:S05]  /*0820*/  NOP ;  /* 0x0000000000007918 */ /* 0x000fca0000000000 */
.L_x_4:
        /* <DEDUP_REMOVED lines=36> */
.L_x_5:
        /* <DEDUP_REMOVED lines=36> */
.L_x_6:
[----:B------:R-:W-:Y:S01]  /*0cb0*/  VIADD R5, R5, 0x4 ;  /* 0x0000000405057836 */ /* 0x000fe20000000000 */
[----:B------:R-:W-:Y:S01]  /*0cc0*/  IADD3 R7, P2, PT, R7, 0x80, RZ ;  /* 0x0000008007077810 */ /* 0x000fe20007f5e0ff */
[----:B------:R-:W-:Y:S02]  /*0cd0*/  IMAD.U32 R17, RZ, RZ, UR14 ;  /* 0x0000000eff117e24 */ /* 0x000fe4000f8e00ff */
[----:B------:R-:W-:Y:S01]  /*0ce0*/  VIADD R2, R2, 0x40 ;  /* 0x0000004002027836 */ /* 0x000fe20000000000 */
[----:B------:R-:W-:Y:S01]  /*0cf0*/  ISETP.NE.AND P1, PT, R5, RZ, PT ;  /* 0x000000ff0500720c */ /* 0x000fe20003f25270 */
[----:B------:R-:W-:Y:S02]  /*0d00*/  VIADD R6, R6, 0x40 ;  /* 0x0000004006067836 */ /* 0x000fe40000000000 */
[----:B------:R-:W-:Y:S02]  /*0d10*/  IMAD.X R20, RZ, RZ, R20, P2 ;  /* 0x000000ffff147224 */ /* 0x000fe400010e0614 */
[----:B------:R-:W-:-:S02]  /*0d20*/  IMAD R21, R17, 0x40, R21 ;  /* 0x0000004011157824 */ /* 0x000fc400078e0215 */
[C---:B------:R-:W-:Y:S02]  /*0d30*/  IMAD R22, R17.reuse, 0x40, R22 ;  /* 0x0000004011167824 */ /* 0x040fe400078e0216 */
[C---:B------:R-:W-:Y:S02]  /*0d40*/  IMAD R4, R17.reuse, 0x40, R4 ;  /* 0x0000004011047824 */ /* 0x040fe400078e0204 */
[----:B------:R-:W-:Y:S02]  /*0d50*/  IMAD R0, R17, 0x40, R0 ;  /* 0x0000004011007824 */ /* 0x000fe400078e0200 */
[----:B------:R-:W-:Y:S05]  /*0d60*/  @P1 BRA `(.L_x_7) ;  /* 0xfffffff400681947 */ /* 0x000fea000383ffff */
[----:B------:R-:W-:Y:S05]  /*0d70*/  BSYNC.RECONVERGENT B0 ;  /* 0x0000000000007941 */ /* 0x000fea0003800200 */
.L_x_2:
[----:B------:R-:W-:-:S07]  /*0d80*/  VIADD R16, R2, 0xffffffe0 ;  /* 0xffffffe002107836 */ /* 0x000fce0000000000 */
.L_x_1:
[----:B------:R-:W-:Y:S01]  /*0d90*/  VIADD R0, R3, 0xffffffff ;  /* 0xffffffff03007836 */ /* 0x000fe20000000000 */
[----:B------:R-:W-:Y:S04]  /*0da0*/  BSSY.RECONVERGENT B0, `(.L_x_0) ;  /* 0x0000036000007945 */ /* 0x000fe80003800200 */
[----:B------:R-:W-:-:S04]  /*0db0*/  LEA.HI R0, R0, 0x1, RZ, 0x1c ;  /* 0x0000000100007811 */ /* 0x000fc800078fe0ff */
[----:B------:R-:W-:-:S13]  /*0dc0*/  LOP3.LUT P1, R18, R0, 0x3, RZ, 0xc0, !PT ;  /* 0x0000000300127812 */ /* 0x000fda000782c0ff */
[----:B------:R-:W-:Y:S05]  /*0dd0*/  @!P1 BRA `(.L_x_8) ;  /* 0x0000000000c89947 */ /* 0x000fea0003800000 */
[----:B------:R-:W-:Y:S02]  /*0de0*/  IMAD R0, R16, R17, RZ ;  /* 0x0000001110007224 */ /* 0x000fe400078e02ff */
[----:B------:R-:W-:Y:S02]  /*0df0*/  IMAD R17, R28, R3, R16 ;  /* 0x000000031c117224 */ /* 0x000fe400078e0210 */
[----:B------:R-:W-:-:S07]  /*0e00*/  IMAD.MOV R18, RZ, RZ, -R18 ;  /* 0x000000ffff127224 */ /* 0x000fce00078e0a12 */
.L_x_10:
[----:B------:R-:W0:Y:S01]  /*0e10*/  LDC R7, c[0x0][0x3a0] ;  /* 0x0000e800ff077b82 */ /* 0x000e220000000800 */
[----:B------:R-:W-:Y:S02]  /*0e20*/  VIADD R16, R16, 0x10 ;  /* 0x0000001010107836 */ /* 0x000fe40000000000 */
[----:B------:R-:W-:-:S05]  /*0e30*/  VIADD R18, R18, 0x1 ;  /* 0x0000000112127836 */ /* 0x000fca0000000000 */
[----:B------:R-:W1:Y:S01]  /*0e40*/  LDC R19, c[0x0][0x39c] ;  /* 0x0000e700ff137b82 */ /* 0x000e620000000800 */
[----:B------:R-:W-:Y:S02]  /*0e50*/  ISETP.NE.AND P1, PT, R18, RZ, PT ;  /* 0x000000ff1200720c */ /* 0x000fe40003f25270 */
[----:B0-----:R-:W-:-:S13]  /*0e60*/  ISETP.GT.OR P2, PT, R16, R7, !P0 ;  /* 0x000000071000720c */ /* 0x001fda0004744670 */
[----:B-1----:R-:W-:Y:S05]  /*0e70*/  @P2 BRA `(.L_x_9) ;  /* 0x0000000000942947 */ /* 0x002fea0003800000 */
[----:B------:R-:W0:Y:S01]  /*0e80*/  S2R R4, SR_LANEID ;  /* 0x0000000000047919 */ /* 0x000e220000000000 */
[----:B------:R-:W1:Y:S01]  /*0e90*/  LDC R25, c[0x0][0x39c] ;  /* 0x0000e700ff197b82 */ /* 0x000e620000000800 */
[----:B------:R-:W-:Y:S01]  /*0ea0*/  IADD3 R23, P2, PT, R0, UR4, RZ ;  /* 0x0000000400177c10 */ /* 0x000fe2000ff5e0ff */
[----:B------:R-:W-:-:S03]  /*0eb0*/  IMAD.MOV.U32 R5, RZ, RZ, RZ ;  /* 0x000000ffff057224 */ /* 0x000fc600078e00ff */
[----:B------:R-:W-:Y:S02]  /*0ec0*/  LEA.HI.X.SX32 R6, R0, RZ, 0x1, P2 ;  /* 0x000000ff00067211 */ /* 0x000fe400010f0eff */
[C---:B------:R-:W-:Y:S01]  /*0ed0*/  LEA R27, P2, R23.reuse, UR12, 0x1 ;  /* 0x0000000c171b7c11 */ /* 0x040fe2000f8408ff */
[----:B------:R-:W2:Y:S03]  /*0ee0*/  LDC.64 R2, c[0x0][0x380] ;  /* 0x0000e000ff027b82 */ /* 0x000ea60000000a00 */
[----:B------:R-:W-:Y:S02]  /*0ef0*/  LEA.HI.X R23, R23, UR13, R6, 0x1, P2 ;  /* 0x0000000d17177c11 */ /* 0x000fe400090f0c06 */
[----:B------:R-:W-:Y:S02]  /*0f00*/  SHF.R.U32.HI R6, RZ, 0x1, R7 ;  /* 0x00000001ff067819 */ /* 0x000fe40000011607 */
[----:B-1----:R-:W-:-:S02]  /*0f10*/  SHF.R.U32.HI R20, RZ, 0x1, R25 ;  /* 0x00000001ff147819 */ /* 0x002fc40000011619 */
        /* <DEDUP_REMOVED lines=27> */
.L_x_9:
[----:B------:R-:W-:Y:S02]  /*10d0*/  IMAD R0, R19, 0x10, R0 ;  /* 0x0000001013007824 */ /* 0x000fe400078e0200 */
[----:B------:R-:W-:Y:S01]  /*10e0*/  VIADD R17, R17, 0x10 ;  /* 0x0000001011117836 */ /* 0x000fe20000000000 */
[----:B------:R-:W-:Y:S06]  /*10f0*/  @P1 BRA `(.L_x_10) ;  /* 0xfffffffc00441947 */ /* 0x000fec000383ffff */
.L_x_8:
[----:B------:R-:W-:Y:S05]  /*1100*/  BSYNC.RECONVERGENT B0 ;  /* 0x0000000000007941 */ /* 0x000fea0003800200 */
.L_x_0:
[----:B------:R-:W0:Y:S02]  /*1110*/  LDC.64 R2, c[0x0][0x398] ;  /* 0x0000e600ff027b82 */ /* 0x000e240000000a00 */
[----:B0-----:R-:W-:-:S04]  /*1120*/  ISETP.LE.AND P0, PT, R3, UR4, PT ;  /* 0x0000000403007c0c */ /* 0x001fc8000bf03270 */
[----:B------:R-:W-:-:S13]  /*1130*/  ISETP.GE.OR P0, PT, R28, R2, P0 ;  /* 0x000000021c00720c */ /* 0x000fda0000706670 */
[----:B------:R-:W-:Y:S05]  /*1140*/  @P0 EXIT ;  /* 0x000000000000094d */ /* 0x000fea0003800000 */
[----:B------:R-:W0:Y:S01]  /*1150*/  S2R R4, SR_LANEID ;  /* 0x0000000000047919 */ /* 0x000e220000000000 */
[----:B------:R-:W1:Y:S01]  /*1160*/  LDCU.64 UR10, c[0x0][0x390] ;  /* 0x00007200ff0a77ac */ /* 0x000e620008000a00 */
[----:B------:R-:W-:Y:S01]  /*1170*/  IMAD R0, R28, R3, RZ ;  /* 0x000000031c007224 */ /* 0x000fe200078e02ff */
[----:B------:R-:W-:Y:S01]  /*1180*/  SHF.R.U32.HI R19, RZ, 0x1, R3 ;  /* 0x00000001ff137819 */ /* 0x000fe20000011603 */
[----:B------:R-:W-:-:S03]  /*1190*/  IMAD.MOV.U32 R3, RZ, RZ, RZ ;  /* 0x000000ffff037224 */ /* 0x000fc600078e00ff */
[----:B------:R-:W-:-:S05]  /*11a0*/  IADD3 R0, P0, PT, R0, UR4, RZ ;  /* 0x0000000400007c10 */ /* 0x000fca000ff1e0ff */
[----:B------:R-:W-:Y:S01]  /*11b0*/  IMAD.X R17, RZ, RZ, RZ, P0 ;  /* 0x000000ffff117224 */ /* 0x000fe200000e06ff */
[----:B-1----:R-:W-:Y:S02]  /*11c0*/  LEA R7, P0, R0, UR10, 0x2 ;  /* 0x0000000a00077c11 */ /* 0x002fe4000f8010ff */
[----:B0-----:R-:W-:Y:S02]  /*11d0*/  LOP3.LUT R2, R4, 0x3, RZ, 0xc0, !PT ;  /* 0x0000000304027812 */ /* 0x001fe400078ec0ff */
[----:B------:R-:W-:-:S05]  /*11e0*/  SHF.R.U32.HI R5, RZ, 0x2, R4 ;  /* 0x00000002ff057819 */ /* 0x000fca0000011604 */
[----:B------:R-:W-:Y:S01]  /*11f0*/  IMAD.WIDE.U32 R4, R5, R19, R2 ;  /* 0x0000001305047225 */ /* 0x000fe200078e0002 */
[----:B------:R-:W-:Y:S01]  /*1200*/  LEA.HI.X R3, R0, UR11, R17, 0x2, P0 ;  /* 0x0000000b00037c11 */ /* 0x000fe200080f1411 */
[----:B------:R-:W-:Y:S05]  /*1210*/  WARPSYNC.ALL ;  /* 0x0000000000007948 */ /* 0x000fea0003800000 */
[----:B------:R-:W-:-:S04]  /*1220*/  LEA R2, P0, R4, R7, 0x3 ;  /* 0x0000000704027211 */ /* 0x000fc800078018ff */
[----:B------:R-:W-:-:S03]  /*1230*/  LEA.HI.X R3, R4, R3, R5, 0x3, P0 ;  /* 0x0000000304037211 */ /* 0x000fc600000f1c05 */
[----:B------:R-:W-:Y:S02]  /*1240*/  IMAD.WIDE.U32 R4, R19, 0x40, R2 ;  /* 0x0000004013047825 */ /* 0x000fe400078e0002 */
[----:B------:R-:W-:Y:S04]  /*1250*/  STG.E.64 desc[UR6][R2.64], R8 ;  /* 0x0000000802007986 */ /* 0x000fe8000c101b06 */
[----:B------:R-:W-:Y:S04]  /*1260*/  STG.E.64 desc[UR6][R4.64], R10 ;  /* 0x0000000a04007986 */ /* 0x000fe8000c101b06 */
[----:B------:R-:W-:Y:S04]  /*1270*/  STG.E.64 desc[UR6][R2.64+0x20], R12 ;  /* 0x0000200c02007986 */ /* 0x000fe8000c101b06 */
[----:B------:R-:W-:Y:S01]  /*1280*/  STG.E.64 desc[UR6][R4.64+0x20], R14 ;  /* 0x0000200e04007986 */ /* 0x000fe2000c101b06 */
[----:B------:R-:W-:Y:S05]  /*1290*/  EXIT ;  /* 0x000000000000794d */ /* 0x000fea0003800000 */
.L_x_11:
[----:B------:R-:W-:-:S00]  /*12a0*/  BRA `(.L_x_11) ;  /* 0xfffffffc00fc7947 */ /* 0x000fc0000383ffff */
[----:B------:R-:W-:-:S00]  /*12b0*/  NOP ;  /* 0x0000000000007918 */ /* 0x000fc00000000000 */
        /* <DEDUP_REMOVED lines=12> */
.L_x_12:


//--------------------- .nv.shared.reserved.0     --------------------------
	.section	.nv.shared.reserved.0,"aw",@nobits
	.weak		__nv_reservedSMEM_offset_0_alias
	.size		__nv_reservedSMEM_offset_0_alias, 0, 64
	.other		__nv_reservedSMEM_offset_0_alias,@"STO_CUDA_RESERVED_SHARED STV_DEFAULT"
__nv_reservedSMEM_offset_0_alias:
	.zero		0
	.zero		64


//--------------------- .nv.constant0._Z14fp32AccumulatePK6__halfS1_Pfiii --------------------------
	.section	.nv.constant0._Z14fp32AccumulatePK6__halfS1_Pfiii,"a",@progbits
	.sectionflags	@""
	.align	4
.nv.constant0._Z14fp32AccumulatePK6__halfS1_Pfiii:
	.zero		932


//--------------------- SYMBOLS --------------------------

	.type		.nv.reservedSmem.offset0,@object
	.size		.nv.reservedSmem.offset0,0x4
